	.headerflags	@"EF_CUDA_TEXMODE_UNIFIED EF_CUDA_64BIT_ADDRESS EF_CUDA_ACCELERATORS EF_CUDA_SM90 EF_CUDA_VIRTUAL_SM(EF_CUDA_SM90)"
	.elftype	@"ET_EXEC"


//--------------------- .nv.info                  --------------------------
	.section	.nv.info,"",@"SHT_CUDA_INFO"
	.align	4


	//----- nvinfo : EIATTR_REGCOUNT
	.align		4
        /*0000*/ 	.byte	0x04, 0x2f
        /*0002*/ 	.short	(.L_3 - .L_2)
	.align		4
.L_2:
        /*0004*/ 	.word	index@(triton_poi_fused__native_batch_norm_legit_no_training_leaky_relu_9)
        /*0008*/ 	.word	0x00000020


	//----- nvinfo : EIATTR_MIN_STACK_SIZE
	.align		4
.L_3:
        /*000c*/ 	.byte	0x04, 0x12
        /*000e*/ 	.short	(.L_5 - .L_4)
	.align		4
.L_4:
        /*0010*/ 	.word	index@(triton_poi_fused__native_batch_norm_legit_no_training_leaky_relu_9)
        /*0014*/ 	.word	0x00000000


	//----- nvinfo : EIATTR_FRAME_SIZE
	.align		4
.L_5:
        /*0018*/ 	.byte	0x04, 0x11
        /*001a*/ 	.short	(.L_7 - .L_6)
	.align		4
.L_6:
        /*001c*/ 	.word	index@(triton_poi_fused__native_batch_norm_legit_no_training_leaky_relu_9)
        /*0020*/ 	.word	0x00000000


	//----- nvinfo : EIATTR_MIN_STACK_SIZE
	.align		4
.L_7:
        /*0024*/ 	.byte	0x04, 0x12
        /*0026*/ 	.short	(.L_9 - .L_8)
	.align		4
.L_8:
        /*0028*/ 	.word	index@(triton_poi_fused__native_batch_norm_legit_no_training_leaky_relu_9)
        /*002c*/ 	.word	0x00000000
.L_9:


//--------------------- .nv.info.triton_poi_fused__native_batch_norm_legit_no_training_leaky_relu_9 --------------------------
	.section	.nv.info.triton_poi_fused__native_batch_norm_legit_no_training_leaky_relu_9,"",@"SHT_CUDA_INFO"
	.sectionflags	@""
	.align	4


	//----- nvinfo : EIATTR_CUDA_API_VERSION
	.align		4
        /*0000*/ 	.byte	0x04, 0x37
        /*0002*/ 	.short	(.L_11 - .L_10)
.L_10:
        /*0004*/ 	.word	0x0000007c


	//----- nvinfo : EIATTR_KPARAM_INFO
	.align		4
.L_11:
        /*0008*/ 	.byte	0x04, 0x17
        /*000a*/ 	.short	(.L_13 - .L_12)
.L_12:
        /*000c*/ 	.word	0x00000000
        /*0010*/ 	.short	0x0006
        /*0012*/ 	.short	0x0030
        /*0014*/ 	.byte	0x00, 0xf0, 0x11, 0x00


	//----- nvinfo : EIATTR_KPARAM_INFO
	.align		4
.L_13:
        /*0018*/ 	.byte	0x04, 0x17
        /*001a*/ 	.short	(.L_15 - .L_14)
.L_14:
        /*001c*/ 	.word	0x00000000
        /*0020*/ 	.short	0x0005
        /*0022*/ 	.short	0x0028
        /*0024*/ 	.byte	0x00, 0xf4, 0x21, 0x00


	//----- nvinfo : EIATTR_KPARAM_INFO
	.align		4
.L_15:
        /*0028*/ 	.byte	0x04, 0x17
        /*002a*/ 	.short	(.L_17 - .L_16)
.L_16:
        /*002c*/ 	.word	0x00000000
        /*0030*/ 	.short	0x0004
        /*0032*/ 	.short	0x0020
        /*0034*/ 	.byte	0x00, 0xf4, 0x21, 0x00


	//----- nvinfo : EIATTR_KPARAM_INFO
	.align		4
.L_17:
        /*0038*/ 	.byte	0x04, 0x17
        /*003a*/ 	.short	(.L_19 - .L_18)
.L_18:
        /*003c*/ 	.word	0x00000000
        /*0040*/ 	.short	0x0003
        /*0042*/ 	.short	0x0018
        /*0044*/ 	.byte	0x00, 0xf4, 0x21, 0x00


	//----- nvinfo : EIATTR_KPARAM_INFO
	.align		4
.L_19:
        /*0048*/ 	.byte	0x04, 0x17
        /*004a*/ 	.short	(.L_21 - .L_20)
.L_20:
        /*004c*/ 	.word	0x00000000
        /*0050*/ 	.short	0x0002
        /*0052*/ 	.short	0x0010
        /*0054*/ 	.byte	0x00, 0xf4, 0x21, 0x00


	//----- nvinfo : EIATTR_KPARAM_INFO
	.align		4
.L_21:
        /*0058*/ 	.byte	0x04, 0x17
        /*005a*/ 	.short	(.L_23 - .L_22)
.L_22:
        /*005c*/ 	.word	0x00000000
        /*0060*/ 	.short	0x0001
        /*0062*/ 	.short	0x0008
        /*0064*/ 	.byte	0x00, 0xf4, 0x21, 0x00


	//----- nvinfo : EIATTR_KPARAM_INFO
	.align		4
.L_23:
        /*0068*/ 	.byte	0x04, 0x17
        /*006a*/ 	.short	(.L_25 - .L_24)
.L_24:
        /*006c*/ 	.word	0x00000000
        /*0070*/ 	.short	0x0000
        /*0072*/ 	.short	0x0000
        /*0074*/ 	.byte	0x00, 0xf4, 0x21, 0x00


	//----- nvinfo : EIATTR_SPARSE_MMA_MASK
	.align		4
.L_25:
        /*0078*/ 	.byte	0x03, 0x50
        /*007a*/ 	.short	0x0000


	//----- nvinfo : EIATTR_MAXREG_COUNT
	.align		4
        /*007c*/ 	.byte	0x03, 0x1b
        /*007e*/ 	.short	0x00ff


	//----- nvinfo : EIATTR_EXIT_INSTR_OFFSETS
	.align		4
        /*0080*/ 	.byte	0x04, 0x1c
        /*0082*/ 	.short	(.L_27 - .L_26)


	//   ....[0]....
.L_26:
        /*0084*/ 	.word	0x00000710


	//----- nvinfo : EIATTR_REQNTID
	.align		4
.L_27:
        /*0088*/ 	.byte	0x04, 0x10
        /*008a*/ 	.short	(.L_29 - .L_28)
.L_28:
        /*008c*/ 	.word	0x00000080
        /*0090*/ 	.word	0x00000001
        /*0094*/ 	.word	0x00000001


	//----- nvinfo : EIATTR_CBANK_PARAM_SIZE
	.align		4
.L_29:
        /*0098*/ 	.byte	0x03, 0x19
        /*009a*/ 	.short	0x0034


	//----- nvinfo : EIATTR_PARAM_CBANK
	.align		4
        /*009c*/ 	.byte	0x04, 0x0a
        /*009e*/ 	.short	(.L_31 - .L_30)
	.align		4
.L_30:
        /*00a0*/ 	.word	index@(.nv.constant0.triton_poi_fused__native_batch_norm_legit_no_training_leaky_relu_9)
        /*00a4*/ 	.short	0x0210
        /*00a6*/ 	.short	0x0034


	//----- nvinfo : EIATTR_SW_WAR
	.align		4
.L_31:
        /*00a8*/ 	.byte	0x04, 0x36
        /*00aa*/ 	.short	(.L_33 - .L_32)
.L_32:
        /*00ac*/ 	.word	0x00000008
.L_33:


//--------------------- .nv.callgraph             --------------------------
	.section	.nv.callgraph,"",@"SHT_CUDA_CALLGRAPH"
	.align	4
	.sectionentsize	8
	.align		4
        /*0000*/ 	.word	0x00000000
	.align		4
        /*0004*/ 	.word	0xffffffff
	.align		4
        /*0008*/ 	.word	0x00000000
	.align		4
        /*000c*/ 	.word	0xfffffffe
	.align		4
        /*0010*/ 	.word	0x00000000
	.align		4
        /*0014*/ 	.word	0xfffffffd
	.align		4
        /*0018*/ 	.word	0x00000000
	.align		4
        /*001c*/ 	.word	0xfffffffc


//--------------------- .nv.constant4             --------------------------
	.section	.nv.constant4,"a",@progbits
	.align	8
	.align		8
.nv.constant4:
        /*0000*/ 	.dword	_$_str
	.align		8
        /*0008*/ 	.dword	_$_str_$_2


//--------------------- .text.triton_poi_fused__native_batch_norm_legit_no_training_leaky_relu_9 --------------------------
	.section	.text.triton_poi_fused__native_batch_norm_legit_no_training_leaky_relu_9,"ax",@progbits
	.align	128
        .global         triton_poi_fused__native_batch_norm_legit_no_training_leaky_relu_9
        .type           triton_poi_fused__native_batch_norm_legit_no_training_leaky_relu_9,@function
        .size           triton_poi_fused__native_batch_norm_legit_no_training_leaky_relu_9,(.L_x_1 - triton_poi_fused__native_batch_norm_legit_no_training_leaky_relu_9)
        .other          triton_poi_fused__native_batch_norm_legit_no_training_leaky_relu_9,@"STO_CUDA_ENTRY STV_DEFAULT"
triton_poi_fused__native_batch_norm_legit_no_training_leaky_relu_9:
.text.triton_poi_fused__native_batch_norm_legit_no_training_leaky_relu_9:
[----:B------:R-:W-:Y:S01]  /*0000*/  LDC R1, c[0x0][0x28] ;  /* 0x00000a00ff017b82 */ /* 0x000fe20000000800 */
[----:B------:R-:W1:Y:S07]  /*0010*/  S2R R0, SR_TID.X ;  /* 0x0000000000007919 */ /* 0x000e6e0000002100 */
[----:B------:R-:W2:Y:S01]  /*0020*/  LDC.64 R4, c[0x0][0x228] ;  /* 0x00008a00ff047b82 */ /* 0x000ea20000000a00 */
[----:B------:R-:W-:Y:S01]  /*0030*/  ULDC.64 UR4, c[0x0][0x208] ;  /* 0x0000820000047ab9 */ /* 0x000fe20000000a00 */
[----:B------:R-:W3:Y:S06]  /*0040*/  S2R R7, SR_CTAID.X ;  /* 0x0000000000077919 */ /* 0x000eec0000002500 */
[----:B------:R-:W4:Y:S08]  /*0050*/  LDC.64 R16, c[0x0][0x220] ;  /* 0x00008800ff107b82 */ /* 0x000f300000000a00 */
[----:B------:R-:W5:Y:S08]  /*0060*/  LDC.64 R22, c[0x0][0x218] ;  /* 0x00008600ff167b82 */ /* 0x000f700000000a00 */
[----:B------:R-:W5:Y:S01]  /*0070*/  LDC.64 R20, c[0x0][0x230] ;  /* 0x00008c00ff147b82 */ /* 0x000f620000000a00 */
[----:B-1----:R-:W-:-:S07]  /*0080*/  SHF.L.U32 R0, R0, 0x2, RZ ;  /* 0x0000000200007819 */ /* 0x002fce00000006ff */
[----:B------:R-:W1:Y:S01]  /*0090*/  LDC.64 R8, c[0x0][0x238] ;  /* 0x00008e00ff087b82 */ /* 0x000e620000000a00 */
[----:B---3--:R-:W-:Y:S02]  /*00a0*/  SHF.R.S32.HI R3, RZ, 0x15, R7 ;  /* 0x00000015ff037819 */ /* 0x008fe40000011407 */
[----:B------:R-:W-:Y:S02]  /*00b0*/  LOP3.LUT R0, R0, 0x1fc, RZ, 0xc0, !PT ;  /* 0x000001fc00007812 */ /* 0x000fe400078ec0ff */
[----:B------:R-:W-:Y:S02]  /*00c0*/  SGXT R3, R3, 0x1 ;  /* 0x000000010303781a */ /* 0x000fe40000000200 */
[----:B------:R-:W-:-:S04]  /*00d0*/  LEA R0, R7, R0, 0xa ;  /* 0x0000000007007211 */ /* 0x000fc800078e50ff */
[----:B------:R-:W-:-:S04]  /*00e0*/  LEA.HI R3, R3, R0, RZ, 0x5 ;  /* 0x0000000003037211 */ /* 0x000fc800078f28ff */
[----:B------:R-:W-:-:S04]  /*00f0*/  LOP3.LUT R3, R3, 0xffffffe0, RZ, 0xc0, !PT ;  /* 0xffffffe003037812 */ /* 0x000fc800078ec0ff */
[----:B------:R-:W-:-:S05]  /*0100*/  IADD3 R24, R0, -R3, RZ ;  /* 0x8000000300187210 */ /* 0x000fca0007ffe0ff */
[----:B--2---:R-:W-:-:S06]  /*0110*/  IMAD.WIDE R4, R24, 0x4, R4 ;  /* 0x0000000418047825 */ /* 0x004fcc00078e0204 */
[----:B------:R-:W2:Y:S01]  /*0120*/  LDG.E.EL.128 R4, desc[UR4][R4.64] ;  /* 0x0000000404047981 */ /* 0x000ea2000c2e1d00 */
[----:B----4-:R-:W-:-:S04]  /*0130*/  IMAD.WIDE R16, R24, 0x4, R16 ;  /* 0x0000000418107825 */ /* 0x010fc800078e0210 */
[----:B-----5:R-:W-:Y:S02]  /*0140*/  IMAD.WIDE R22, R0, 0x4, R22 ;  /* 0x0000000400167825 */ /* 0x020fe400078e0216 */
[----:B------:R-:W3:Y:S02]  /*0150*/  LDG.E.EL.128 R16, desc[UR4][R16.64] ;  /* 0x0000000410107981 */ /* 0x000ee4000c2e1d00 */
[C---:B0-----:R-:W-:Y:S02]  /*0160*/  IMAD.WIDE R20, R24.reuse, 0x4, R20 ;  /* 0x0000000418147825 */ /* 0x041fe400078e0214 */
[----:B------:R-:W3:Y:S02]  /*0170*/  LDG.E.128 R12, desc[UR4][R22.64+0x800] ;  /* 0x00080004160c7981 */ /* 0x000ee4000c1e1d00 */
[----:B-1----:R-:W-:-:S04]  /*0180*/  IMAD.WIDE R24, R24, 0x4, R8 ;  /* 0x0000000418187825 */ /* 0x002fc800078e0208 */
[----:B--2---:R-:W-:Y:S01]  /*0190*/  FADD R2, R4, 9.9999997473787516356e-06 ;  /* 0x3727c5ac04027421 */ /* 0x004fe20000000000 */
[----:B------:R-:W-:Y:S01]  /*01a0*/  FADD R3, R5, 9.9999997473787516356e-06 ;  /* 0x3727c5ac05037421 */ /* 0x000fe20000000000 */
[----:B------:R-:W-:Y:S02]  /*01b0*/  FADD R6, R6, 9.9999997473787516356e-06 ;  /* 0x3727c5ac06067421 */ /* 0x000fe40000000000 */
[----:B------:R0:W1:Y:S08]  /*01c0*/  MUFU.SQRT R10, R2 ;  /* 0x00000002000a7308 */ /* 0x0000700000002000 */
[----:B------:R-:W2:Y:S01]  /*01d0*/  MUFU.SQRT R26, R3 ;  /* 0x00000003001a7308 */ /* 0x000ea20000002000 */
[----:B0-----:R-:W-:Y:S01]  /*01e0*/  HFMA2.MMA R2, -RZ, RZ, 1.625, 0 ;  /* 0x3e800000ff027435 */ /* 0x001fe200000001ff */
[----:B-1----:R-:W-:-:S06]  /*01f0*/  FSETP.GT.AND P0, PT, R10, 8.50705917302346158658e+37, PT ;  /* 0x7e8000000a00780b */ /* 0x002fcc0003f04000 */
[----:B------:R-:W0:Y:S01]  /*0200*/  MUFU.SQRT R6, R6 ;  /* 0x0000000600067308 */ /* 0x000e220000002000 */
[----:B------:R-:W-:Y:S02]  /*0210*/  FSETP.GEU.AND P3, PT, R10, 1.175494350822287508e-38, PT ;  /* 0x008000000a00780b */ /* 0x000fe40003f6e000 */
[C---:B--2---:R-:W-:Y:S02]  /*0220*/  FSETP.GT.AND P1, PT, R26.reuse, 8.50705917302346158658e+37, PT ;  /* 0x7e8000001a00780b */ /* 0x044fe40003f24000 */
[----:B------:R-:W-:Y:S02]  /*0230*/  FSETP.GEU.AND P4, PT, R26, 1.175494350822287508e-38, PT ;  /* 0x008000001a00780b */ /* 0x000fe40003f8e000 */
[----:B------:R-:W-:Y:S01]  /*0240*/  @P0 FMUL R10, R10, 0.25 ;  /* 0x3e8000000a0a0820 */ /* 0x000fe20000400000 */
[----:B0-----:R-:W-:-:S06]  /*0250*/  FSETP.GT.AND P2, PT, R6, 8.50705917302346158658e+37, PT ;  /* 0x7e8000000600780b */ /* 0x001fcc0003f44000 */
[----:B------:R-:W-:Y:S01]  /*0260*/  @!P3 FMUL R10, R10, 16777216 ;  /* 0x4b8000000a0ab820 */ /* 0x000fe20000400000 */
[----:B------:R-:W-:Y:S01]  /*0270*/  FSETP.GEU.AND P5, PT, R6, 1.175494350822287508e-38, PT ;  /* 0x008000000600780b */ /* 0x000fe20003fae000 */
[----:B------:R-:W-:Y:S02]  /*0280*/  @P1 FMUL R26, R26, 0.25 ;  /* 0x3e8000001a1a1820 */ /* 0x000fe40000400000 */
[----:B------:R0:W-:Y:S02]  /*0290*/  MUFU.RCP R3, R10 ;  /* 0x0000000a00037308 */ /* 0x0001e40000001000 */
[----:B------:R-:W-:Y:S01]  /*02a0*/  @!P4 FMUL R26, R26, 16777216 ;  /* 0x4b8000001a1ac820 */ /* 0x000fe20000400000 */
[----:B------:R-:W-:Y:S01]  /*02b0*/  FSEL R27, R2, 1, P1 ;  /* 0x3f800000021b7808 */ /* 0x000fe20000800000 */
[----:B------:R-:W-:-:S04]  /*02c0*/  @P2 FMUL R6, R6, 0.25 ;  /* 0x3e80000006062820 */ /* 0x000fc80000400000 */
[----:B------:R1:W2:Y:S01]  /*02d0*/  MUFU.RCP R4, R26 ;  /* 0x0000001a00047308 */ /* 0x0002a20000001000 */
[----:B0-----:R-:W4:Y:S01]  /*02e0*/  LDG.E.128 R8, desc[UR4][R22.64] ;  /* 0x0000000416087981 */ /* 0x001f22000c1e1d00 */
[----:B------:R-:W-:Y:S01]  /*02f0*/  @!P4 FMUL R27, R27, 16777216 ;  /* 0x4b8000001b1bc820 */ /* 0x000fe20000400000 */
[----:B------:R-:W-:Y:S01]  /*0300*/  @!P5 FMUL R6, R6, 16777216 ;  /* 0x4b8000000606d820 */ /* 0x000fe20000400000 */
[----:B------:R-:W-:-:S04]  /*0310*/  FADD R7, R7, 9.9999997473787516356e-06 ;  /* 0x3727c5ac07077421 */ /* 0x000fc80000000000 */
[----:B------:R-:W-:Y:S01]  /*0320*/  MUFU.RCP R5, R6 ;  /* 0x0000000600057308 */ /* 0x000fe20000001000 */
[----:B-1----:R-:W-:Y:S01]  /*0330*/  FSEL R26, R2, 1, P0 ;  /* 0x3f800000021a7808 */ /* 0x002fe20000000000 */
[----:B------:R-:W5:Y:S04]  /*0340*/  LDG.E.EL.128 R20, desc[UR4][R20.64] ;  /* 0x0000000414147981 */ /* 0x000f68000c2e1d00 */
[----:B------:R-:W-:Y:S01]  /*0350*/  @!P3 FMUL R26, R26, 16777216 ;  /* 0x4b8000001a1ab820 */ /* 0x000fe20000400000 */
[----:B--2---:R-:W-:-:S03]  /*0360*/  FMUL R4, R4, R27 ;  /* 0x0000001b04047220 */ /* 0x004fc60000400000 */
[----:B------:R-:W-:Y:S02]  /*0370*/  FMUL R3, R3, R26 ;  /* 0x0000001a03037220 */ /* 0x000fe40000400000 */
[----:B------:R-:W5:Y:S01]  /*0380*/  LDG.E.EL.128 R24, desc[UR4][R24.64] ;  /* 0x0000000418187981 */ /* 0x000f62000c2e1d00 */
[----:B------:R-:W0:Y:S02]  /*0390*/  MUFU.SQRT R6, R7 ;  /* 0x0000000700067308 */ /* 0x000e240000002000 */
[C---:B0-----:R-:W-:Y:S02]  /*03a0*/  FSETP.GT.AND P0, PT, R6.reuse, 8.50705917302346158658e+37, PT ;  /* 0x7e8000000600780b */ /* 0x041fe40003f04000 */
[----:B------:R-:W-:-:S11]  /*03b0*/  FSETP.GEU.AND P1, PT, R6, 1.175494350822287508e-38, PT ;  /* 0x008000000600780b */ /* 0x000fd60003f2e000 */
[----:B------:R-:W-:-:S04]  /*03c0*/  @P0 FMUL R6, R6, 0.25 ;  /* 0x3e80000006060820 */ /* 0x000fc80000400000 */
[----:B------:R-:W-:-:S06]  /*03d0*/  @!P1 FMUL R6, R6, 16777216 ;  /* 0x4b80000006069820 */ /* 0x000fcc0000400000 */
[----:B------:R-:W0:Y:S01]  /*03e0*/  MUFU.RCP R6, R6 ;  /* 0x0000000600067308 */ /* 0x000e220000001000 */
[C---:B------:R-:W-:Y:S02]  /*03f0*/  FSEL R29, R2.reuse, 1, P0 ;  /* 0x3f800000021d7808 */ /* 0x040fe40000000000 */
[----:B------:R-:W-:-:S03]  /*0400*/  FSEL R28, R2, 1, P2 ;  /* 0x3f800000021c7808 */ /* 0x000fc60001000000 */
[----:B------:R-:W-:Y:S01]  /*0410*/  @!P1 FMUL R29, R29, 16777216 ;  /* 0x4b8000001d1d9820 */ /* 0x000fe20000400000 */
[----:B---3--:R-:W-:Y:S01]  /*0420*/  FADD R15, R15, -R19 ;  /* 0x800000130f0f7221 */ /* 0x008fe20000000000 */
[----:B------:R-:W-:Y:S02]  /*0430*/  FADD R12, R12, -R16 ;  /* 0x800000100c0c7221 */ /* 0x000fe40000000000 */
[----:B0-----:R-:W-:Y:S01]  /*0440*/  FMUL R2, R6, R29 ;  /* 0x0000001d06027220 */ /* 0x001fe20000400000 */
[----:B------:R-:W-:Y:S01]  /*0450*/  @!P5 FMUL R28, R28, 16777216 ;  /* 0x4b8000001c1cd820 */ /* 0x000fe20000400000 */
[----:B------:R-:W-:Y:S01]  /*0460*/  FADD R14, R14, -R18 ;  /* 0x800000120e0e7221 */ /* 0x000fe20000000000 */
[----:B------:R-:W-:Y:S02]  /*0470*/  FADD R13, R13, -R17 ;  /* 0x800000110d0d7221 */ /* 0x000fe40000000000 */
[----:B------:R-:W-:Y:S01]  /*0480*/  FMUL R5, R5, R28 ;  /* 0x0000001c05057220 */ /* 0x000fe20000400000 */
[----:B----4-:R-:W-:Y:S01]  /*0490*/  FADD R11, R11, -R19 ;  /* 0x800000130b0b7221 */ /* 0x010fe20000000000 */
[----:B------:R-:W-:Y:S01]  /*04a0*/  FADD R8, R8, -R16 ;  /* 0x8000001008087221 */ /* 0x000fe20000000000 */
[----:B------:R-:W-:-:S02]  /*04b0*/  FADD R16, R10, -R18 ;  /* 0x800000120a107221 */ /* 0x000fc40000000000 */
[C---:B------:R-:W-:Y:S01]  /*04c0*/  FMUL R10, R2.reuse, R11 ;  /* 0x0000000b020a7220 */ /* 0x040fe20000400000 */
[----:B------:R-:W-:Y:S01]  /*04d0*/  FMUL R2, R2, R15 ;  /* 0x0000000f02027220 */ /* 0x000fe20000400000 */
[----:B------:R-:W-:Y:S01]  /*04e0*/  FADD R9, R9, -R17 ;  /* 0x8000001109097221 */ /* 0x000fe20000000000 */
[C---:B------:R-:W-:Y:S01]  /*04f0*/  FMUL R17, R3.reuse, R8 ;  /* 0x0000000803117220 */ /* 0x040fe20000400000 */
[----:B------:R-:W-:Y:S01]  /*0500*/  FMUL R11, R3, R12 ;  /* 0x0000000c030b7220 */ /* 0x000fe20000400000 */
[C---:B------:R-:W-:Y:S01]  /*0510*/  FMUL R15, R5.reuse, R16 ;  /* 0x00000010050f7220 */ /* 0x040fe20000400000 */
[----:B------:R-:W-:Y:S01]  /*0520*/  FMUL R5, R5, R14 ;  /* 0x0000000e05057220 */ /* 0x000fe20000400000 */
[--C-:B-----5:R-:W-:Y:S02]  /*0530*/  FFMA R7, R23, R2, R27.reuse ;  /* 0x0000000217077223 */ /* 0x120fe4000000001b */
[----:B------:R-:W0:Y:S03]  /*0540*/  LDC.64 R2, c[0x0][0x210] ;  /* 0x00008400ff027b82 */ /* 0x000e260000000a00 */
[----:B------:R-:W-:Y:S01]  /*0550*/  FSETP.GT.AND P6, PT, R7, RZ, PT ;  /* 0x000000ff0700720b */ /* 0x000fe20003fc4000 */
[C---:B------:R-:W-:Y:S01]  /*0560*/  FMUL R14, R4.reuse, R9 ;  /* 0x00000009040e7220 */ /* 0x040fe20000400000 */
[----:B------:R-:W-:Y:S01]  /*0570*/  FMUL R12, R4, R13 ;  /* 0x0000000d040c7220 */ /* 0x000fe20000400000 */
[----:B------:R-:W-:Y:S01]  /*0580*/  FFMA R4, R20, R11, R24 ;  /* 0x0000000b14047223 */ /* 0x000fe20000000018 */
[----:B------:R-:W-:Y:S01]  /*0590*/  FFMA R6, R22, R5, R26 ;  /* 0x0000000516067223 */ /* 0x000fe2000000001a */
[----:B------:R-:W-:Y:S01]  /*05a0*/  FFMA R11, R23, R10, R27 ;  /* 0x0000000a170b7223 */ /* 0x000fe2000000001b */
[----:B------:R-:W-:Y:S01]  /*05b0*/  FFMA R8, R20, R17, R24 ;  /* 0x0000001114087223 */ /* 0x000fe20000000018 */
[C-C-:B------:R-:W-:Y:S01]  /*05c0*/  FFMA R5, R21.reuse, R12, R25.reuse ;  /* 0x0000000c15057223 */ /* 0x140fe20000000019 */
[----:B------:R-:W-:Y:S01]  /*05d0*/  FFMA R10, R22, R15, R26 ;  /* 0x0000000f160a7223 */ /* 0x000fe2000000001a */
[----:B------:R-:W-:Y:S01]  /*05e0*/  FFMA R9, R21, R14, R25 ;  /* 0x0000000e15097223 */ /* 0x000fe20000000019 */
[----:B------:R-:W-:-:S02]  /*05f0*/  FSETP.GT.AND P5, PT, R6, RZ, PT ;  /* 0x000000ff0600720b */ /* 0x000fc40003fa4000 */
[----:B------:R-:W-:Y:S01]  /*0600*/  FSETP.GT.AND P4, PT, R5, RZ, PT ;  /* 0x000000ff0500720b */ /* 0x000fe20003f84000 */
[----:B------:R-:W-:Y:S01]  /*0610*/  @!P6 FMUL R7, R7, 0.0099999997764825820923 ;  /* 0x3c23d70a0707e820 */ /* 0x000fe20000400000 */
[----:B------:R-:W-:Y:S02]  /*0620*/  FSETP.GT.AND P3, PT, R11, RZ, PT ;  /* 0x000000ff0b00720b */ /* 0x000fe40003f64000 */
[----:B------:R-:W-:Y:S02]  /*0630*/  FSETP.GT.AND P2, PT, R10, RZ, PT ;  /* 0x000000ff0a00720b */ /* 0x000fe40003f44000 */
[----:B------:R-:W-:Y:S02]  /*0640*/  FSETP.GT.AND P1, PT, R9, RZ, PT ;  /* 0x000000ff0900720b */ /* 0x000fe40003f24000 */
[----:B------:R-:W-:Y:S02]  /*0650*/  FSETP.GT.AND P0, PT, R8, RZ, PT ;  /* 0x000000ff0800720b */ /* 0x000fe40003f04000 */
[----:B------:R-:W-:Y:S01]  /*0660*/  FSETP.GT.AND P6, PT, R4, RZ, PT ;  /* 0x000000ff0400720b */ /* 0x000fe20003fc4000 */
[----:B0-----:R-:W-:-:S04]  /*0670*/  IMAD.WIDE R2, R0, 0x4, R2 ;  /* 0x0000000400027825 */ /* 0x001fc800078e0202 */
[----:B------:R-:W-:Y:S01]  /*0680*/  @!P5 FMUL R6, R6, 0.0099999997764825820923 ;  /* 0x3c23d70a0606d820 */ /* 0x000fe20000400000 */
[----:B------:R-:W-:Y:S01]  /*0690*/  @!P4 FMUL R5, R5, 0.0099999997764825820923 ;  /* 0x3c23d70a0505c820 */ /* 0x000fe20000400000 */
[----:B------:R-:W-:Y:S01]  /*06a0*/  @!P3 FMUL R11, R11, 0.0099999997764825820923 ;  /* 0x3c23d70a0b0bb820 */ /* 0x000fe20000400000 */
[----:B------:R-:W-:Y:S01]  /*06b0*/  @!P2 FMUL R10, R10, 0.0099999997764825820923 ;  /* 0x3c23d70a0a0aa820 */ /* 0x000fe20000400000 */
[----:B------:R-:W-:Y:S02]  /*06c0*/  @!P1 FMUL R9, R9, 0.0099999997764825820923 ;  /* 0x3c23d70a09099820 */ /* 0x000fe40000400000 */
[----:B------:R-:W-:Y:S02]  /*06d0*/  @!P0 FMUL R8, R8, 0.0099999997764825820923 ;  /* 0x3c23d70a08088820 */ /* 0x000fe40000400000 */
[----:B------:R-:W-:-:S03]  /*06e0*/  @!P6 FMUL R4, R4, 0.0099999997764825820923 ;  /* 0x3c23d70a0404e820 */ /* 0x000fc60000400000 */
[----:B------:R-:W-:Y:S04]  /*06f0*/  STG.E.128 desc[UR4][R2.64], R8 ;  /* 0x0000000802007986 */ /* 0x000fe8000c101d04 */
[----:B------:R-:W-:Y:S01]  /*0700*/  STG.E.128 desc[UR4][R2.64+0x800], R4 ;  /* 0x0008000402007986 */ /* 0x000fe2000c101d04 */
[----:B------:R-:W-:Y:S05]  /*0710*/  EXIT ;  /* 0x000000000000794d */ /* 0x000fea0003800000 */
.L_x_0:
[----:B------:R-:W-:-:S00]  /*0720*/  BRA `(.L_x_0) ;  /* 0xfffffffc00fc7947 */ /* 0x000fc0000383ffff */
[----:B------:R-:W-:-:S00]  /*0730*/  NOP ;  /* 0x0000000000007918 */ /* 0x000fc00000000000 */
        /* <DEDUP_REMOVED lines=12> */
.L_x_1:


//--------------------- .nv.global.init           --------------------------
	.section	.nv.global.init,"aw",@progbits
.nv.global.init:
	.type		_$_str,@object
	.size		_$_str,(_$_str_$_2 - _$_str)
_$_str:
        /*0000*/ 	.byte	0x5f, 0x5f, 0x43, 0x55, 0x44, 0x41, 0x5f, 0x46, 0x54, 0x5a, 0x00
	.type		_$_str_$_2,@object
	.size		_$_str_$_2,(.L_1 - _$_str_$_2)
_$_str_$_2:
        /*000b*/ 	.byte	0x5f, 0x5f, 0x43, 0x55, 0x44, 0x41, 0x5f, 0x50, 0x52, 0x45, 0x43, 0x5f, 0x53, 0x51, 0x52, 0x54
        /*001b*/ 	.byte	0x00
.L_1:


//--------------------- .nv.constant0.triton_poi_fused__native_batch_norm_legit_no_training_leaky_relu_9 --------------------------
	.section	.nv.constant0.triton_poi_fused__native_batch_norm_legit_no_training_leaky_relu_9,"a",@progbits
	.sectionflags	@""
	.align	4
.nv.constant0.triton_poi_fused__native_batch_norm_legit_no_training_leaky_relu_9:
	.zero		580
